//
// Generated by NVIDIA NVVM Compiler
//
// Compiler Build ID: CL-36424714
// Cuda compilation tools, release 13.0, V13.0.88
// Based on NVVM 20.0.0
//

.version 9.0
.target sm_100
.address_size 64

	// .globl	_Z19flash_attention_fwdPKfS0_S0_Pfii

.visible .entry _Z19flash_attention_fwdPKfS0_S0_Pfii(
	.param .u64 .ptr .align 1 _Z19flash_attention_fwdPKfS0_S0_Pfii_param_0,
	.param .u64 .ptr .align 1 _Z19flash_attention_fwdPKfS0_S0_Pfii_param_1,
	.param .u64 .ptr .align 1 _Z19flash_attention_fwdPKfS0_S0_Pfii_param_2,
	.param .u64 .ptr .align 1 _Z19flash_attention_fwdPKfS0_S0_Pfii_param_3,
	.param .u32 _Z19flash_attention_fwdPKfS0_S0_Pfii_param_4,
	.param .u32 _Z19flash_attention_fwdPKfS0_S0_Pfii_param_5
)
{


	ret;

}


// ===== COMPILED SASS (sm_100) =====

	.target	sm_100

	.elftype	@"ET_EXEC"


//--------------------- .note.nv.tkinfo           --------------------------
	.section	.note.nv.tkinfo,"",@"SHT_NOTE"
	.sectionflags	@"SHF_NOTE_NV_TKINFO"
	.tkinfo
        /*0018*/ 	.word	0x00000002
        /*0030*/ 	.string	""
        /*0030*/ 	.string	"ptxas"
        /*0030*/ 	.string	"Cuda compilation tools, release 13.0, V13.0.88"
        /*0030*/ 	.string	"Build cuda_13.0.r13.0/compiler.36424714_0"
        /*0030*/ 	.string	"-arch sm_100 -m 64 "



//--------------------- .note.nv.cuinfo           --------------------------
	.section	.note.nv.cuinfo,"",@"SHT_NOTE"
	.sectionflags	@"SHF_NOTE_NV_CUINFO"
        /*0018*/ 	.short	0x0002
        /*001a*/ 	.short	0x0064
        /*001c*/ 	.short	0x0082
	.zero		2


//--------------------- .nv.info                  --------------------------
	.section	.nv.info,"",@"SHT_CUDA_INFO"
	.align	4


	//----- nvinfo : EIATTR_REGCOUNT
	.align		4
        /*0000*/ 	.byte	0x04, 0x2f
        /*0002*/ 	.short	(.L_1 - .L_0)
	.align		4
.L_0:
        /*0004*/ 	.word	index@(_Z19flash_attention_fwdPKfS0_S0_Pfii)
        /*0008*/ 	.word	0x00000004


	//----- nvinfo : EIATTR_FRAME_SIZE
	.align		4
.L_1:
        /*000c*/ 	.byte	0x04, 0x11
        /*000e*/ 	.short	(.L_3 - .L_2)
	.align		4
.L_2:
        /*0010*/ 	.word	index@(_Z19flash_attention_fwdPKfS0_S0_Pfii)
        /*0014*/ 	.word	0x00000000


	//----- nvinfo : EIATTR_MIN_STACK_SIZE
	.align		4
.L_3:
        /*0018*/ 	.byte	0x04, 0x12
        /*001a*/ 	.short	(.L_5 - .L_4)
	.align		4
.L_4:
        /*001c*/ 	.word	index@(_Z19flash_attention_fwdPKfS0_S0_Pfii)
        /*0020*/ 	.word	0x00000000
.L_5:


//--------------------- .nv.compat                --------------------------
	.section	.nv.compat,"",@"SHT_CUDA_COMPAT_INFO"
	.align	4
        /*0000*/ 	.byte	0x02, 0x09, 0x00, 0x00, 0x02, 0x02, 0x01, 0x00, 0x02, 0x05, 0x05, 0x00, 0x03, 0x07, 0x01, 0x01
        /*0010*/ 	.byte	0x02, 0x03, 0x00, 0x00, 0x02, 0x06, 0x01, 0x00, 0x04, 0x0b, 0x08, 0x00, 0x09, 0x00, 0x00, 0x00
        /*0020*/ 	.byte	0x00, 0x00, 0x00, 0x00


//--------------------- .nv.info._Z19flash_attention_fwdPKfS0_S0_Pfii --------------------------
	.section	.nv.info._Z19flash_attention_fwdPKfS0_S0_Pfii,"",@"SHT_CUDA_INFO"
	.sectionflags	@""
	.align	4


	//----- nvinfo : EIATTR_CUDA_API_VERSION
	.align		4
        /*0000*/ 	.byte	0x04, 0x37
        /*0002*/ 	.short	(.L_7 - .L_6)
.L_6:
        /*0004*/ 	.word	0x00000082


	//----- nvinfo : EIATTR_KPARAM_INFO
	.align		4
.L_7:
        /*0008*/ 	.byte	0x04, 0x17
        /*000a*/ 	.short	(.L_9 - .L_8)
.L_8:
        /*000c*/ 	.word	0x00000000
        /*0010*/ 	.short	0x0005
        /*0012*/ 	.short	0x0024
        /*0014*/ 	.byte	0x00, 0xf0, 0x11, 0x00


	//----- nvinfo : EIATTR_KPARAM_INFO
	.align		4
.L_9:
        /*0018*/ 	.byte	0x04, 0x17
        /*001a*/ 	.short	(.L_11 - .L_10)
.L_10:
        /*001c*/ 	.word	0x00000000
        /*0020*/ 	.short	0x0004
        /*0022*/ 	.short	0x0020
        /*0024*/ 	.byte	0x00, 0xf0, 0x11, 0x00


	//----- nvinfo : EIATTR_KPARAM_INFO
	.align		4
.L_11:
        /*0028*/ 	.byte	0x04, 0x17
        /*002a*/ 	.short	(.L_13 - .L_12)
.L_12:
        /*002c*/ 	.word	0x00000000
        /*0030*/ 	.short	0x0003
        /*0032*/ 	.short	0x0018
        /*0034*/ 	.byte	0x00, 0xf5, 0x21, 0x00


	//----- nvinfo : EIATTR_KPARAM_INFO
	.align		4
.L_13:
        /*0038*/ 	.byte	0x04, 0x17
        /*003a*/ 	.short	(.L_15 - .L_14)
.L_14:
        /*003c*/ 	.word	0x00000000
        /*0040*/ 	.short	0x0002
        /*0042*/ 	.short	0x0010
        /*0044*/ 	.byte	0x00, 0xf5, 0x21, 0x00


	//----- nvinfo : EIATTR_KPARAM_INFO
	.align		4
.L_15:
        /*0048*/ 	.byte	0x04, 0x17
        /*004a*/ 	.short	(.L_17 - .L_16)
.L_16:
        /*004c*/ 	.word	0x00000000
        /*0050*/ 	.short	0x0001
        /*0052*/ 	.short	0x0008
        /*0054*/ 	.byte	0x00, 0xf5, 0x21, 0x00


	//----- nvinfo : EIATTR_KPARAM_INFO
	.align		4
.L_17:
        /*0058*/ 	.byte	0x04, 0x17
        /*005a*/ 	.short	(.L_19 - .L_18)
.L_18:
        /*005c*/ 	.word	0x00000000
        /*0060*/ 	.short	0x0000
        /*0062*/ 	.short	0x0000
        /*0064*/ 	.byte	0x00, 0xf5, 0x21, 0x00


	//----- nvinfo : EIATTR_SPARSE_MMA_MASK
	.align		4
.L_19:
        /*0068*/ 	.byte	0x03, 0x50
        /*006a*/ 	.short	0x0000


	//----- nvinfo : EIATTR_MAXREG_COUNT
	.align		4
        /*006c*/ 	.byte	0x03, 0x1b
        /*006e*/ 	.short	0x00ff


	//----- nvinfo : EIATTR_MERCURY_ISA_VERSION
	.align		4
        /*0070*/ 	.byte	0x03, 0x5f
        /*0072*/ 	.short	0x0101


	//----- nvinfo : EIATTR_VRC_CTA_INIT_COUNT
	.align		4
        /*0074*/ 	.byte	0x02, 0x4a
	.zero		1
	.zero		1


	//----- nvinfo : EIATTR_EXIT_INSTR_OFFSETS
	.align		4
        /*0078*/ 	.byte	0x04, 0x1c
        /*007a*/ 	.short	(.L_21 - .L_20)


	//   ....[0]....
.L_20:
        /*007c*/ 	.word	0x00000010


	//----- nvinfo : EIATTR_CBANK_PARAM_SIZE
	.align		4
.L_21:
        /*0080*/ 	.byte	0x03, 0x19
        /*0082*/ 	.short	0x0028


	//----- nvinfo : EIATTR_PARAM_CBANK
	.align		4
        /*0084*/ 	.byte	0x04, 0x0a
        /*0086*/ 	.short	(.L_23 - .L_22)
	.align		4
.L_22:
        /*0088*/ 	.word	index@(.nv.constant0._Z19flash_attention_fwdPKfS0_S0_Pfii)
        /*008c*/ 	.short	0x0380
        /*008e*/ 	.short	0x0028


	//----- nvinfo : EIATTR_SW_WAR
	.align		4
.L_23:
        /*0090*/ 	.byte	0x04, 0x36
        /*0092*/ 	.short	(.L_25 - .L_24)
.L_24:
        /*0094*/ 	.word	0x00000008
.L_25:


//--------------------- .nv.callgraph             --------------------------
	.section	.nv.callgraph,"",@"SHT_CUDA_CALLGRAPH"
	.align	4
	.sectionentsize	8
	.align		4
        /*0000*/ 	.word	0x00000000
	.align		4
        /*0004*/ 	.word	0xffffffff
	.align		4
        /*0008*/ 	.word	0x00000000
	.align		4
        /*000c*/ 	.word	0xfffffffe
	.align		4
        /*0010*/ 	.word	0x00000000
	.align		4
        /*0014*/ 	.word	0xfffffffd
	.align		4
        /*0018*/ 	.word	0x00000000
	.align		4
        /*001c*/ 	.word	0xfffffffc


//--------------------- .text._Z19flash_attention_fwdPKfS0_S0_Pfii --------------------------
	.section	.text._Z19flash_attention_fwdPKfS0_S0_Pfii,"ax",@progbits
	.align	128
        .global         _Z19flash_attention_fwdPKfS0_S0_Pfii
        .type           _Z19flash_attention_fwdPKfS0_S0_Pfii,@function
        .size           _Z19flash_attention_fwdPKfS0_S0_Pfii,(.L_x_1 - _Z19flash_attention_fwdPKfS0_S0_Pfii)
        .other          _Z19flash_attention_fwdPKfS0_S0_Pfii,@"STO_CUDA_ENTRY STV_DEFAULT"
_Z19flash_attention_fwdPKfS0_S0_Pfii:
.text._Z19flash_attention_fwdPKfS0_S0_Pfii:
[----:B------:R-:W-:Y:S01]  /*0000*/  LDC R1, c[0x0][0x37c] ;  /* 0x0000df00ff017b82 */ /* 0x000fe20000000800 */
[----:B------:R-:W-:Y:S05]  /*0010*/  EXIT ;  /* 0x000000000000794d */ /* 0x000fea0003800000 */
.L_x_0:
[----:B------:R-:W-:-:S00]  /*0020*/  BRA `(.L_x_0) ;  /* 0xfffffffc00fc7947 */ /* 0x000fc0000383ffff */
[----:B------:R-:W-:-:S00]  /*0030*/  NOP ;  /* 0x0000000000007918 */ /* 0x000fc00000000000 */
        /* <DEDUP_REMOVED lines=12> */
.L_x_1:


//--------------------- .nv.shared.reserved.0     --------------------------
	.section	.nv.shared.reserved.0,"aw",@nobits
	.weak		__nv_reservedSMEM_offset_0_alias
	.size		__nv_reservedSMEM_offset_0_alias, 0, 64
	.other		__nv_reservedSMEM_offset_0_alias,@"STO_CUDA_RESERVED_SHARED STV_DEFAULT"
__nv_reservedSMEM_offset_0_alias:
	.zero		0
	.zero		64


//--------------------- .nv.constant0._Z19flash_attention_fwdPKfS0_S0_Pfii --------------------------
	.section	.nv.constant0._Z19flash_attention_fwdPKfS0_S0_Pfii,"a",@progbits
	.sectionflags	@""
	.align	4
.nv.constant0._Z19flash_attention_fwdPKfS0_S0_Pfii:
	.zero		936


//--------------------- SYMBOLS --------------------------

	.type		.nv.reservedSmem.offset0,@object
	.size		.nv.reservedSmem.offset0,0x4
